	.headerflags	@"EF_CUDA_TEXMODE_UNIFIED EF_CUDA_64BIT_ADDRESS EF_CUDA_SM86 EF_CUDA_VIRTUAL_SM(EF_CUDA_SM86)"
	.elftype	@"ET_EXEC"


//--------------------- .nv.info                  --------------------------
	.section	.nv.info,"",@"SHT_CUDA_INFO"
	.align	4


	//----- nvinfo : EIATTR_REGCOUNT
	.align		4
        /*0000*/ 	.byte	0x04, 0x2f
        /*0002*/ 	.short	(.L_1 - .L_0)
	.align		4
.L_0:
        /*0004*/ 	.word	index@(triton_poi_fused_add_mul_18)
        /*0008*/ 	.word	0x00000016


	//----- nvinfo : EIATTR_MIN_STACK_SIZE
	.align		4
.L_1:
        /*000c*/ 	.byte	0x04, 0x12
        /*000e*/ 	.short	(.L_3 - .L_2)
	.align		4
.L_2:
        /*0010*/ 	.word	index@(triton_poi_fused_add_mul_18)
        /*0014*/ 	.word	0x00000000


	//----- nvinfo : EIATTR_FRAME_SIZE
	.align		4
.L_3:
        /*0018*/ 	.byte	0x04, 0x11
        /*001a*/ 	.short	(.L_5 - .L_4)
	.align		4
.L_4:
        /*001c*/ 	.word	index@(triton_poi_fused_add_mul_18)
        /*0020*/ 	.word	0x00000000


	//----- nvinfo : EIATTR_MIN_STACK_SIZE
	.align		4
.L_5:
        /*0024*/ 	.byte	0x04, 0x12
        /*0026*/ 	.short	(.L_7 - .L_6)
	.align		4
.L_6:
        /*0028*/ 	.word	index@(triton_poi_fused_add_mul_18)
        /*002c*/ 	.word	0x00000000
.L_7:


//--------------------- .nv.info.triton_poi_fused_add_mul_18 --------------------------
	.section	.nv.info.triton_poi_fused_add_mul_18,"",@"SHT_CUDA_INFO"
	.sectionflags	@""
	.align	4


	//----- nvinfo : EIATTR_CUDA_API_VERSION
	.align		4
        /*0000*/ 	.byte	0x04, 0x37
        /*0002*/ 	.short	(.L_9 - .L_8)
.L_8:
        /*0004*/ 	.word	0x0000007c


	//----- nvinfo : EIATTR_SW2861232_WAR
	.align		4
.L_9:
        /*0008*/ 	.byte	0x01, 0x35
	.zero		2


	//----- nvinfo : EIATTR_PARAM_CBANK
	.align		4
        /*000c*/ 	.byte	0x04, 0x0a
        /*000e*/ 	.short	(.L_11 - .L_10)
	.align		4
.L_10:
        /*0010*/ 	.word	index@(.nv.constant0.triton_poi_fused_add_mul_18)
        /*0014*/ 	.short	0x0160
        /*0016*/ 	.short	0x0050


	//----- nvinfo : EIATTR_CBANK_PARAM_SIZE
	.align		4
.L_11:
        /*0018*/ 	.byte	0x03, 0x19
        /*001a*/ 	.short	0x0050


	//----- nvinfo : EIATTR_KPARAM_INFO
	.align		4
        /*001c*/ 	.byte	0x04, 0x17
        /*001e*/ 	.short	(.L_13 - .L_12)
.L_12:
        /*0020*/ 	.word	0x00000000
        /*0024*/ 	.short	0x0009
        /*0026*/ 	.short	0x0048
        /*0028*/ 	.byte	0x00, 0xf4, 0x21, 0x00


	//----- nvinfo : EIATTR_KPARAM_INFO
	.align		4
.L_13:
        /*002c*/ 	.byte	0x04, 0x17
        /*002e*/ 	.short	(.L_15 - .L_14)
.L_14:
        /*0030*/ 	.word	0x00000000
        /*0034*/ 	.short	0x0008
        /*0036*/ 	.short	0x0040
        /*0038*/ 	.byte	0x00, 0xf0, 0x11, 0x00


	//----- nvinfo : EIATTR_KPARAM_INFO
	.align		4
.L_15:
        /*003c*/ 	.byte	0x04, 0x17
        /*003e*/ 	.short	(.L_17 - .L_16)
.L_16:
        /*0040*/ 	.word	0x00000000
        /*0044*/ 	.short	0x0007
        /*0046*/ 	.short	0x0038
        /*0048*/ 	.byte	0x00, 0xf4, 0x21, 0x00


	//----- nvinfo : EIATTR_KPARAM_INFO
	.align		4
.L_17:
        /*004c*/ 	.byte	0x04, 0x17
        /*004e*/ 	.short	(.L_19 - .L_18)
.L_18:
        /*0050*/ 	.word	0x00000000
        /*0054*/ 	.short	0x0006
        /*0056*/ 	.short	0x0030
        /*0058*/ 	.byte	0x00, 0xf4, 0x21, 0x00


	//----- nvinfo : EIATTR_KPARAM_INFO
	.align		4
.L_19:
        /*005c*/ 	.byte	0x04, 0x17
        /*005e*/ 	.short	(.L_21 - .L_20)
.L_20:
        /*0060*/ 	.word	0x00000000
        /*0064*/ 	.short	0x0005
        /*0066*/ 	.short	0x0028
        /*0068*/ 	.byte	0x00, 0xf4, 0x21, 0x00


	//----- nvinfo : EIATTR_KPARAM_INFO
	.align		4
.L_21:
        /*006c*/ 	.byte	0x04, 0x17
        /*006e*/ 	.short	(.L_23 - .L_22)
.L_22:
        /*0070*/ 	.word	0x00000000
        /*0074*/ 	.short	0x0004
        /*0076*/ 	.short	0x0020
        /*0078*/ 	.byte	0x00, 0xf4, 0x21, 0x00


	//----- nvinfo : EIATTR_KPARAM_INFO
	.align		4
.L_23:
        /*007c*/ 	.byte	0x04, 0x17
        /*007e*/ 	.short	(.L_25 - .L_24)
.L_24:
        /*0080*/ 	.word	0x00000000
        /*0084*/ 	.short	0x0003
        /*0086*/ 	.short	0x0018
        /*0088*/ 	.byte	0x00, 0xf4, 0x21, 0x00


	//----- nvinfo : EIATTR_KPARAM_INFO
	.align		4
.L_25:
        /*008c*/ 	.byte	0x04, 0x17
        /*008e*/ 	.short	(.L_27 - .L_26)
.L_26:
        /*0090*/ 	.word	0x00000000
        /*0094*/ 	.short	0x0002
        /*0096*/ 	.short	0x0010
        /*0098*/ 	.byte	0x00, 0xf4, 0x21, 0x00


	//----- nvinfo : EIATTR_KPARAM_INFO
	.align		4
.L_27:
        /*009c*/ 	.byte	0x04, 0x17
        /*009e*/ 	.short	(.L_29 - .L_28)
.L_28:
        /*00a0*/ 	.word	0x00000000
        /*00a4*/ 	.short	0x0001
        /*00a6*/ 	.short	0x0008
        /*00a8*/ 	.byte	0x00, 0xf4, 0x21, 0x00


	//----- nvinfo : EIATTR_KPARAM_INFO
	.align		4
.L_29:
        /*00ac*/ 	.byte	0x04, 0x17
        /*00ae*/ 	.short	(.L_31 - .L_30)
.L_30:
        /*00b0*/ 	.word	0x00000000
        /*00b4*/ 	.short	0x0000
        /*00b6*/ 	.short	0x0000
        /*00b8*/ 	.byte	0x00, 0xf4, 0x21, 0x00


	//----- nvinfo : EIATTR_MAXREG_COUNT
	.align		4
.L_31:
        /*00bc*/ 	.byte	0x03, 0x1b
        /*00be*/ 	.short	0x00ff


	//----- nvinfo : EIATTR_EXIT_INSTR_OFFSETS
	.align		4
        /*00c0*/ 	.byte	0x04, 0x1c
        /*00c2*/ 	.short	(.L_33 - .L_32)


	//   ....[0]....
.L_32:
        /*00c4*/ 	.word	0x00000380


	//----- nvinfo : EIATTR_REQNTID
	.align		4
.L_33:
        /*00c8*/ 	.byte	0x04, 0x10
        /*00ca*/ 	.short	(.L_35 - .L_34)
.L_34:
        /*00cc*/ 	.word	0x00000080
        /*00d0*/ 	.word	0x00000001
        /*00d4*/ 	.word	0x00000001
.L_35:


//--------------------- .nv.callgraph             --------------------------
	.section	.nv.callgraph,"",@"SHT_CUDA_CALLGRAPH"
	.align	4
	.sectionentsize	8
	.align		4
        /*0000*/ 	.word	0x00000000
	.align		4
        /*0004*/ 	.word	0xffffffff
	.align		4
        /*0008*/ 	.word	0x00000000
	.align		4
        /*000c*/ 	.word	0xfffffffe
	.align		4
        /*0010*/ 	.word	0x00000000
	.align		4
        /*0014*/ 	.word	0xfffffffd
	.align		4
        /*0018*/ 	.word	0x00000000
	.align		4
        /*001c*/ 	.word	0xfffffffc


//--------------------- .nv.rel.action            --------------------------
	.section	.nv.rel.action,"",@"SHT_CUDA_RELOCINFO"
	.align	8
	.sectionentsize	8
        /*0000*/ 	.byte	0x73, 0x00, 0x00, 0x00, 0x00, 0x00, 0x00, 0x00, 0x00, 0x00, 0x00, 0x11, 0x25, 0x00, 0x05, 0x36


//--------------------- .nv.constant0.triton_poi_fused_add_mul_18 --------------------------
	.section	.nv.constant0.triton_poi_fused_add_mul_18,"a",@progbits
	.sectionflags	@""
	.align	4
.nv.constant0.triton_poi_fused_add_mul_18:
	.zero		432


//--------------------- .text.triton_poi_fused_add_mul_18 --------------------------
	.section	.text.triton_poi_fused_add_mul_18,"ax",@progbits
	.sectioninfo	@"SHI_REGISTERS=22"
	.align	128
        .global         triton_poi_fused_add_mul_18
        .type           triton_poi_fused_add_mul_18,@function
        .size           triton_poi_fused_add_mul_18,(.L_x_1 - triton_poi_fused_add_mul_18)
        .other          triton_poi_fused_add_mul_18,@"STO_CUDA_ENTRY STV_DEFAULT"
triton_poi_fused_add_mul_18:
.text.triton_poi_fused_add_mul_18:
[----:B------:R-:W-:Y:S02]  /*0000*/  IMAD.MOV.U32 R1, RZ, RZ, c[0x0][0x28] ;  /* 0x00000a00ff017624 */ /* 0x000fe400078e00ff */
[----:B------:R-:W0:Y:S01]  /*0010*/  S2R R0, SR_TID.X ;  /* 0x0000000000007919 */ /* 0x000e220000002100 */
[----:B------:R-:W-:Y:S01]  /*0020*/  MOV R17, 0x2 ;  /* 0x0000000200117802 */ /* 0x000fe20000000f00 */
[----:B------:R-:W-:Y:S02]  /*0030*/  ULDC.64 UR4, c[0x0][0x118] ;  /* 0x0000460000047ab9 */ /* 0x000fe40000000a00 */
[----:B------:R-:W1:Y:S01]  /*0040*/  S2R R3, SR_CTAID.X ;  /* 0x0000000000037919 */ /* 0x000e620000002500 */
[----:B0-----:R-:W-:-:S05]  /*0050*/  LOP3.LUT R0, R0, 0x7f, RZ, 0xc0, !PT ;  /* 0x0000007f00007812 */ /* 0x001fca00078ec0ff */
[----:B-1----:R-:W-:-:S04]  /*0060*/  IMAD R0, R3, 0x80, R0 ;  /* 0x0000008003007824 */ /* 0x002fc800078e0200 */
[----:B------:R-:W-:-:S05]  /*0070*/  IMAD.HI R2, R0, 0x2aaaaaab, RZ ;  /* 0x2aaaaaab00027827 */ /* 0x000fca00078e02ff */
[----:B------:R-:W-:-:S04]  /*0080*/  SHF.R.U32.HI R3, RZ, 0x1f, R2 ;  /* 0x0000001fff037819 */ /* 0x000fc80000011602 */
[----:B------:R-:W-:-:S05]  /*0090*/  LEA.HI.SX32 R7, R2, R3, 0x17 ;  /* 0x0000000302077211 */ /* 0x000fca00078fbaff */
[----:B------:R-:W-:-:S04]  /*00a0*/  IMAD.WIDE R2, R7, R17, c[0x0][0x180] ;  /* 0x0000600007027625 */ /* 0x000fc800078e0211 */
[CC--:B------:R-:W-:Y:S01]  /*00b0*/  IMAD.WIDE R4, R7.reuse, R17.reuse, c[0x0][0x188] ;  /* 0x0000620007047625 */ /* 0x0c0fe200078e0211 */
[----:B------:R0:W2:Y:S04]  /*00c0*/  LDG.E.EL.U16 R15, [R2.64] ;  /* 0x00000004020f7981 */ /* 0x0000a8000c2e1500 */
[----:B------:R1:W3:Y:S01]  /*00d0*/  LDG.E.EL.U16 R16, [R4.64] ;  /* 0x0000000404107981 */ /* 0x0002e2000c2e1500 */
[----:B------:R-:W-:Y:S02]  /*00e0*/  IMAD R12, R7, -0xc00, R0 ;  /* 0xfffff400070c7824 */ /* 0x000fe400078e0200 */
[----:B------:R-:W-:Y:S02]  /*00f0*/  IMAD.MOV.U32 R19, RZ, RZ, 0x4 ;  /* 0x00000004ff137424 */ /* 0x000fe400078e00ff */
[C---:B------:R-:W-:Y:S01]  /*0100*/  IMAD.WIDE R10, R12.reuse, R17, c[0x0][0x190] ;  /* 0x000064000c0a7625 */ /* 0x040fe200078e0211 */
[----:B------:R-:W-:-:S03]  /*0110*/  IADD3 R14, R12, 0x3c00, RZ ;  /* 0x00003c000c0e7810 */ /* 0x000fc60007ffe0ff */
[----:B------:R-:W-:Y:S02]  /*0120*/  IMAD.WIDE R8, R0, R19, c[0x0][0x178] ;  /* 0x00005e0000087625 */ /* 0x000fe400078e0213 */
[----:B------:R-:W4:Y:S02]  /*0130*/  LDG.E.EL.U16 R10, [R10.64] ;  /* 0x000000040a0a7981 */ /* 0x000f24000c2e1500 */
[-C--:B------:R-:W-:Y:S02]  /*0140*/  IMAD.WIDE.U32 R6, R14, R17.reuse, c[0x0][0x170] ;  /* 0x00005c000e067625 */ /* 0x080fe400078e0011 */
[----:B------:R3:W5:Y:S02]  /*0150*/  LDG.E R8, [R8.64] ;  /* 0x0000000408087981 */ /* 0x000764000c1e1900 */
[----:B------:R-:W-:Y:S02]  /*0160*/  IMAD.WIDE R12, R12, R17, c[0x0][0x198] ;  /* 0x000066000c0c7625 */ /* 0x000fe400078e0211 */
[----:B------:R-:W4:Y:S02]  /*0170*/  LDG.E.EL.U16 R6, [R6.64] ;  /* 0x0000000406067981 */ /* 0x000f24000c2e1500 */
[----:B-1----:R-:W-:-:S02]  /*0180*/  IMAD.WIDE.U32 R4, R14, R19, c[0x0][0x168] ;  /* 0x00005a000e047625 */ /* 0x002fc400078e0013 */
[----:B------:R-:W4:Y:S02]  /*0190*/  LDG.E.EL.U16 R12, [R12.64] ;  /* 0x000000040c0c7981 */ /* 0x000f24000c2e1500 */
[----:B0-----:R-:W-:Y:S02]  /*01a0*/  IMAD.WIDE R2, R0, R17, c[0x0][0x160] ;  /* 0x0000580000027625 */ /* 0x001fe400078e0211 */
[----:B------:R0:W4:Y:S04]  /*01b0*/  LDG.E.EL R4, [R4.64] ;  /* 0x0000000404047981 */ /* 0x000128000c2e1900 */
[----:B------:R-:W4:Y:S01]  /*01c0*/  LDG.E.U16 R0, [R2.64] ;  /* 0x0000000402007981 */ /* 0x000f22000c1e1500 */
[----:B--2---:R-:W-:-:S04]  /*01d0*/  SHF.L.U32 R14, R15, 0x10, RZ ;  /* 0x000000100f0e7819 */ /* 0x004fc800000006ff */
[----:B------:R-:W-:Y:S01]  /*01e0*/  FSETP.GE.AND P0, PT, R14, RZ, PT ;  /* 0x000000ff0e00720b */ /* 0x000fe20003f06000 */
[----:B---3--:R-:W-:-:S03]  /*01f0*/  IMAD.U32 R9, R16, 0x10000, RZ ;  /* 0x0001000010097824 */ /* 0x008fc600078e00ff */
[----:B------:R-:W-:Y:S02]  /*0200*/  SEL R15, R15, RZ, !P0 ;  /* 0x000000ff0f0f7207 */ /* 0x000fe40004000000 */
[----:B------:R-:W-:Y:S02]  /*0210*/  FSETP.GTU.AND P0, PT, R9, RZ, PT ;  /* 0x000000ff0900720b */ /* 0x000fe40003f0c000 */
[----:B------:R-:W-:Y:S02]  /*0220*/  SHF.L.U32 R15, R15, 0x10, RZ ;  /* 0x000000100f0f7819 */ /* 0x000fe400000006ff */
[----:B------:R-:W-:-:S03]  /*0230*/  SEL R16, R16, RZ, P0 ;  /* 0x000000ff10107207 */ /* 0x000fc60000000000 */
[----:B------:R-:W-:Y:S02]  /*0240*/  FADD R15, RZ, -R15 ;  /* 0x8000000fff0f7221 */ /* 0x000fe40000000000 */
[----:B------:R-:W-:-:S05]  /*0250*/  IMAD.U32 R16, R16, 0x10000, RZ ;  /* 0x0001000010107824 */ /* 0x000fca00078e00ff */
[C---:B------:R-:W-:Y:S02]  /*0260*/  FSETP.GT.AND P0, PT, R15.reuse, R16, PT ;  /* 0x000000100f00720b */ /* 0x040fe40003f04000 */
[----:B------:R-:W-:-:S11]  /*0270*/  FSETP.NAN.AND P1, PT, R15, R15, PT ;  /* 0x0000000f0f00720b */ /* 0x000fd60003f28000 */
[----:B------:R-:W-:-:S05]  /*0280*/  @!P0 FSEL R15, R15, R16, P1 ;  /* 0x000000100f0f8208 */ /* 0x000fca0000800000 */
[----:B------:R-:W-:-:S05]  /*0290*/  FMUL R15, R15, 0.0078740157186985015869 ;  /* 0x3c0102040f0f7820 */ /* 0x000fca0000400000 */
[C---:B------:R-:W-:Y:S02]  /*02a0*/  FSETP.GT.AND P0, PT, R15.reuse, 9.9999997473787516356e-06, PT ;  /* 0x3727c5ac0f00780b */ /* 0x040fe40003f04000 */
[----:B------:R-:W-:Y:S02]  /*02b0*/  FSETP.NAN.AND P1, PT, R15, R15, PT ;  /* 0x0000000f0f00720b */ /* 0x000fe40003f28000 */
[----:B-----5:R-:W-:Y:S01]  /*02c0*/  I2FP.F32.S32 R8, R8 ;  /* 0x0000000800087245 */ /* 0x020fe20000201400 */
[----:B----4-:R-:W-:Y:S01]  /*02d0*/  IMAD.U32 R10, R10, 0x10000, RZ ;  /* 0x000100000a0a7824 */ /* 0x010fe200078e00ff */
[----:B0-----:R-:W-:Y:S02]  /*02e0*/  SHF.L.U32 R5, R6, 0x10, RZ ;  /* 0x0000001006057819 */ /* 0x001fe400000006ff */
[----:B------:R-:W-:-:S05]  /*02f0*/  SHF.L.U32 R7, R12, 0x10, RZ ;  /* 0x000000100c077819 */ /* 0x000fca00000006ff */
[----:B------:R-:W-:Y:S01]  /*0300*/  @!P0 FSEL R15, R15, 9.9999997473787516356e-06, P1 ;  /* 0x3727c5ac0f0f8808 */ /* 0x000fe20000800000 */
[----:B------:R-:W-:Y:S01]  /*0310*/  FADD R4, R4, R5 ;  /* 0x0000000504047221 */ /* 0x000fe20000000000 */
[----:B------:R-:W-:-:S03]  /*0320*/  SHF.L.U32 R0, R0, 0x10, RZ ;  /* 0x0000001000007819 */ /* 0x000fc600000006ff */
[----:B------:R-:W-:-:S04]  /*0330*/  FMUL R15, R8, R15 ;  /* 0x0000000f080f7220 */ /* 0x000fc80000400000 */
[----:B------:R-:W-:-:S04]  /*0340*/  FFMA R7, R10, R15, R7 ;  /* 0x0000000f0a077223 */ /* 0x000fc80000000007 */
[----:B------:R-:W-:-:S05]  /*0350*/  FFMA R0, R7, R4, R0 ;  /* 0x0000000407007223 */ /* 0x000fca0000000000 */
[----:B------:R-:W-:-:S05]  /*0360*/  F2FP.BF16.PACK_AB R0, RZ, R0 ;  /* 0x00000000ff00723e */ /* 0x000fca00000010ff */
[----:B------:R-:W-:Y:S01]  /*0370*/  STG.E.U16 [R2.64], R0 ;  /* 0x0000000002007986 */ /* 0x000fe2000c101504 */
[----:B------:R-:W-:Y:S05]  /*0380*/  EXIT ;  /* 0x000000000000794d */ /* 0x000fea0003800000 */
.L_x_0:
[----:B------:R-:W-:-:S00]  /*0390*/  BRA `(.L_x_0) ;  /* 0xfffffff000007947 */ /* 0x000fc0000383ffff */
[----:B------:R-:W-:-:S00]  /*03a0*/  NOP ;  /* 0x0000000000007918 */ /* 0x000fc00000000000 */
        /* <DEDUP_REMOVED lines=13> */
.L_x_1:
